//
// Generated by NVIDIA NVVM Compiler
//
// Compiler Build ID: CL-36424714
// Cuda compilation tools, release 13.0, V13.0.88
// Based on NVVM 20.0.0
//

.version 9.0
.target sm_100
.address_size 64

	// .globl	_Z14__lane_min_intP17curandStateXORWOW
.extern .func  (.param .b32 func_retval0) vprintf
(
	.param .b64 vprintf_param_0,
	.param .b64 vprintf_param_1
)
;
.global .align 4 .b8 precalc_xorwow_matrix[102400];
.global .align 4 .b8 precalc_xorwow_offset_matrix[102400];
.global .align 4 .b8 mrg32k3aM1[2304];
.global .align 4 .b8 mrg32k3aM2[2304];
.global .align 4 .b8 mrg32k3aM1SubSeq[2016];
.global .align 4 .b8 mrg32k3aM2SubSeq[2016];
.global .align 4 .b8 mrg32k3aM1Seq[2304];
.global .align 4 .b8 mrg32k3aM2Seq[2304];
.const .align 8 .b8 __cr_lgamma_table[72];
.global .align 1 .b8 $str[24] = {84, 104, 114, 101, 97, 100, 32, 37, 100, 32, 104, 97, 115, 32, 118, 97, 108, 117, 101, 32, 37, 100, 10};
.global .align 1 .b8 $str$1[38] = {84, 104, 114, 101, 97, 100, 32, 37, 100, 44, 32, 78, 101, 119, 32, 86, 97, 108, 117, 101, 32, 37, 100, 32, 79, 108, 100, 32, 86, 97, 108, 117, 101, 32, 37, 100, 10};

.visible .entry _Z14__lane_min_intP17curandStateXORWOW(
	.param .u64 .ptr .align 1 _Z14__lane_min_intP17curandStateXORWOW_param_0
)
{
	.local .align 8 .b8 	__local_depot0[16];
	.reg .b64 	%SP;
	.reg .b64 	%SPL;
	.reg .pred 	%p<26>;
	.reg .b32 	%r<459>;
	.reg .b32 	%f<4>;
	.reg .b64 	%rd<24>;

	mov.u64 	%SPL, __local_depot0;
	cvta.local.u64 	%SP, %SPL;
	ld.param.u64 	%rd8, [_Z14__lane_min_intP17curandStateXORWOW_param_0];
	cvta.to.global.u64 	%rd9, %rd8;
	mov.u32 	%r202, %tid.x;
	cvt.u64.u32 	%rd1, %r202;
	mul.wide.u32 	%rd10, %r202, 48;
	add.s64 	%rd2, %rd9, %rd10;
	mov.b32 	%r373, 1593684748;
	mov.b32 	%r203, 832094735;
	st.global.v2.u32 	[%rd2], {%r203, %r373};
	mov.b32 	%r371, -123459836;
	mov.b32 	%r372, 1111207954;
	st.global.v2.u32 	[%rd2+8], {%r372, %r371};
	mov.b32 	%r369, 1476011280;
	mov.b32 	%r370, -589760388;
	st.global.v2.u32 	[%rd2+16], {%r370, %r369};
	setp.eq.s32 	%p1, %r202, 0;
	@%p1 bra 	$L__BB0_42;
	mov.b32 	%r355, 0;
	mov.b32 	%r373, 1593684748;
	mov.b32 	%r372, 1111207954;
	mov.b32 	%r371, -123459836;
	mov.b32 	%r370, -589760388;
	mov.b32 	%r369, 1476011280;
	mov.u64 	%rd12, precalc_xorwow_matrix;
	mov.u64 	%rd23, %rd1;
$L__BB0_2:
	and.b64  	%rd4, %rd23, 3;
	setp.eq.s64 	%p2, %rd4, 0;
	@%p2 bra 	$L__BB0_41;
	mul.wide.u32 	%rd11, %r355, 3200;
	add.s64 	%rd5, %rd12, %rd11;
	cvt.u32.u64 	%r7, %rd4;
	mov.b32 	%r356, 0;
$L__BB0_4:
	mov.b32 	%r369, 0;
	mov.u32 	%r370, %r369;
	mov.u32 	%r371, %r369;
	mov.u32 	%r372, %r369;
	mov.u32 	%r373, %r369;
	mov.u32 	%r362, %r369;
$L__BB0_5:
	mul.wide.u32 	%rd13, %r362, 4;
	add.s64 	%rd14, %rd2, %rd13;
	ld.global.u32 	%r15, [%rd14+4];
	shl.b32 	%r16, %r362, 5;
	mov.b32 	%r368, 0;
$L__BB0_6:
	.pragma "nounroll";
	shr.u32 	%r213, %r15, %r368;
	and.b32  	%r214, %r213, 1;
	setp.eq.b32 	%p3, %r214, 1;
	not.pred 	%p4, %p3;
	add.s32 	%r215, %r16, %r368;
	mul.lo.s32 	%r216, %r215, 5;
	mul.wide.u32 	%rd15, %r216, 4;
	add.s64 	%rd6, %rd5, %rd15;
	@%p4 bra 	$L__BB0_8;
	ld.global.u32 	%r217, [%rd6];
	xor.b32  	%r373, %r373, %r217;
	ld.global.u32 	%r218, [%rd6+4];
	xor.b32  	%r372, %r372, %r218;
	ld.global.u32 	%r219, [%rd6+8];
	xor.b32  	%r371, %r371, %r219;
	ld.global.u32 	%r220, [%rd6+12];
	xor.b32  	%r370, %r370, %r220;
	ld.global.u32 	%r221, [%rd6+16];
	xor.b32  	%r369, %r369, %r221;
$L__BB0_8:
	and.b32  	%r223, %r213, 2;
	setp.eq.s32 	%p5, %r223, 0;
	@%p5 bra 	$L__BB0_10;
	ld.global.u32 	%r224, [%rd6+20];
	xor.b32  	%r373, %r373, %r224;
	ld.global.u32 	%r225, [%rd6+24];
	xor.b32  	%r372, %r372, %r225;
	ld.global.u32 	%r226, [%rd6+28];
	xor.b32  	%r371, %r371, %r226;
	ld.global.u32 	%r227, [%rd6+32];
	xor.b32  	%r370, %r370, %r227;
	ld.global.u32 	%r228, [%rd6+36];
	xor.b32  	%r369, %r369, %r228;
$L__BB0_10:
	and.b32  	%r230, %r213, 4;
	setp.eq.s32 	%p6, %r230, 0;
	@%p6 bra 	$L__BB0_12;
	ld.global.u32 	%r231, [%rd6+40];
	xor.b32  	%r373, %r373, %r231;
	ld.global.u32 	%r232, [%rd6+44];
	xor.b32  	%r372, %r372, %r232;
	ld.global.u32 	%r233, [%rd6+48];
	xor.b32  	%r371, %r371, %r233;
	ld.global.u32 	%r234, [%rd6+52];
	xor.b32  	%r370, %r370, %r234;
	ld.global.u32 	%r235, [%rd6+56];
	xor.b32  	%r369, %r369, %r235;
$L__BB0_12:
	and.b32  	%r237, %r213, 8;
	setp.eq.s32 	%p7, %r237, 0;
	@%p7 bra 	$L__BB0_14;
	ld.global.u32 	%r238, [%rd6+60];
	xor.b32  	%r373, %r373, %r238;
	ld.global.u32 	%r239, [%rd6+64];
	xor.b32  	%r372, %r372, %r239;
	ld.global.u32 	%r240, [%rd6+68];
	xor.b32  	%r371, %r371, %r240;
	ld.global.u32 	%r241, [%rd6+72];
	xor.b32  	%r370, %r370, %r241;
	ld.global.u32 	%r242, [%rd6+76];
	xor.b32  	%r369, %r369, %r242;
$L__BB0_14:
	and.b32  	%r244, %r213, 16;
	setp.eq.s32 	%p8, %r244, 0;
	@%p8 bra 	$L__BB0_16;
	ld.global.u32 	%r245, [%rd6+80];
	xor.b32  	%r373, %r373, %r245;
	ld.global.u32 	%r246, [%rd6+84];
	xor.b32  	%r372, %r372, %r246;
	ld.global.u32 	%r247, [%rd6+88];
	xor.b32  	%r371, %r371, %r247;
	ld.global.u32 	%r248, [%rd6+92];
	xor.b32  	%r370, %r370, %r248;
	ld.global.u32 	%r249, [%rd6+96];
	xor.b32  	%r369, %r369, %r249;
$L__BB0_16:
	and.b32  	%r251, %r213, 32;
	setp.eq.s32 	%p9, %r251, 0;
	@%p9 bra 	$L__BB0_18;
	ld.global.u32 	%r252, [%rd6+100];
	xor.b32  	%r373, %r373, %r252;
	ld.global.u32 	%r253, [%rd6+104];
	xor.b32  	%r372, %r372, %r253;
	ld.global.u32 	%r254, [%rd6+108];
	xor.b32  	%r371, %r371, %r254;
	ld.global.u32 	%r255, [%rd6+112];
	xor.b32  	%r370, %r370, %r255;
	ld.global.u32 	%r256, [%rd6+116];
	xor.b32  	%r369, %r369, %r256;
$L__BB0_18:
	and.b32  	%r258, %r213, 64;
	setp.eq.s32 	%p10, %r258, 0;
	@%p10 bra 	$L__BB0_20;
	ld.global.u32 	%r259, [%rd6+120];
	xor.b32  	%r373, %r373, %r259;
	ld.global.u32 	%r260, [%rd6+124];
	xor.b32  	%r372, %r372, %r260;
	ld.global.u32 	%r261, [%rd6+128];
	xor.b32  	%r371, %r371, %r261;
	ld.global.u32 	%r262, [%rd6+132];
	xor.b32  	%r370, %r370, %r262;
	ld.global.u32 	%r263, [%rd6+136];
	xor.b32  	%r369, %r369, %r263;
$L__BB0_20:
	and.b32  	%r265, %r213, 128;
	setp.eq.s32 	%p11, %r265, 0;
	@%p11 bra 	$L__BB0_22;
	ld.global.u32 	%r266, [%rd6+140];
	xor.b32  	%r373, %r373, %r266;
	ld.global.u32 	%r267, [%rd6+144];
	xor.b32  	%r372, %r372, %r267;
	ld.global.u32 	%r268, [%rd6+148];
	xor.b32  	%r371, %r371, %r268;
	ld.global.u32 	%r269, [%rd6+152];
	xor.b32  	%r370, %r370, %r269;
	ld.global.u32 	%r270, [%rd6+156];
	xor.b32  	%r369, %r369, %r270;
$L__BB0_22:
	and.b32  	%r272, %r213, 256;
	setp.eq.s32 	%p12, %r272, 0;
	@%p12 bra 	$L__BB0_24;
	ld.global.u32 	%r273, [%rd6+160];
	xor.b32  	%r373, %r373, %r273;
	ld.global.u32 	%r274, [%rd6+164];
	xor.b32  	%r372, %r372, %r274;
	ld.global.u32 	%r275, [%rd6+168];
	xor.b32  	%r371, %r371, %r275;
	ld.global.u32 	%r276, [%rd6+172];
	xor.b32  	%r370, %r370, %r276;
	ld.global.u32 	%r277, [%rd6+176];
	xor.b32  	%r369, %r369, %r277;
$L__BB0_24:
	and.b32  	%r279, %r213, 512;
	setp.eq.s32 	%p13, %r279, 0;
	@%p13 bra 	$L__BB0_26;
	ld.global.u32 	%r280, [%rd6+180];
	xor.b32  	%r373, %r373, %r280;
	ld.global.u32 	%r281, [%rd6+184];
	xor.b32  	%r372, %r372, %r281;
	ld.global.u32 	%r282, [%rd6+188];
	xor.b32  	%r371, %r371, %r282;
	ld.global.u32 	%r283, [%rd6+192];
	xor.b32  	%r370, %r370, %r283;
	ld.global.u32 	%r284, [%rd6+196];
	xor.b32  	%r369, %r369, %r284;
$L__BB0_26:
	and.b32  	%r286, %r213, 1024;
	setp.eq.s32 	%p14, %r286, 0;
	@%p14 bra 	$L__BB0_28;
	ld.global.u32 	%r287, [%rd6+200];
	xor.b32  	%r373, %r373, %r287;
	ld.global.u32 	%r288, [%rd6+204];
	xor.b32  	%r372, %r372, %r288;
	ld.global.u32 	%r289, [%rd6+208];
	xor.b32  	%r371, %r371, %r289;
	ld.global.u32 	%r290, [%rd6+212];
	xor.b32  	%r370, %r370, %r290;
	ld.global.u32 	%r291, [%rd6+216];
	xor.b32  	%r369, %r369, %r291;
$L__BB0_28:
	and.b32  	%r293, %r213, 2048;
	setp.eq.s32 	%p15, %r293, 0;
	@%p15 bra 	$L__BB0_30;
	ld.global.u32 	%r294, [%rd6+220];
	xor.b32  	%r373, %r373, %r294;
	ld.global.u32 	%r295, [%rd6+224];
	xor.b32  	%r372, %r372, %r295;
	ld.global.u32 	%r296, [%rd6+228];
	xor.b32  	%r371, %r371, %r296;
	ld.global.u32 	%r297, [%rd6+232];
	xor.b32  	%r370, %r370, %r297;
	ld.global.u32 	%r298, [%rd6+236];
	xor.b32  	%r369, %r369, %r298;
$L__BB0_30:
	and.b32  	%r300, %r213, 4096;
	setp.eq.s32 	%p16, %r300, 0;
	@%p16 bra 	$L__BB0_32;
	ld.global.u32 	%r301, [%rd6+240];
	xor.b32  	%r373, %r373, %r301;
	ld.global.u32 	%r302, [%rd6+244];
	xor.b32  	%r372, %r372, %r302;
	ld.global.u32 	%r303, [%rd6+248];
	xor.b32  	%r371, %r371, %r303;
	ld.global.u32 	%r304, [%rd6+252];
	xor.b32  	%r370, %r370, %r304;
	ld.global.u32 	%r305, [%rd6+256];
	xor.b32  	%r369, %r369, %r305;
$L__BB0_32:
	and.b32  	%r307, %r213, 8192;
	setp.eq.s32 	%p17, %r307, 0;
	@%p17 bra 	$L__BB0_34;
	ld.global.u32 	%r308, [%rd6+260];
	xor.b32  	%r373, %r373, %r308;
	ld.global.u32 	%r309, [%rd6+264];
	xor.b32  	%r372, %r372, %r309;
	ld.global.u32 	%r310, [%rd6+268];
	xor.b32  	%r371, %r371, %r310;
	ld.global.u32 	%r311, [%rd6+272];
	xor.b32  	%r370, %r370, %r311;
	ld.global.u32 	%r312, [%rd6+276];
	xor.b32  	%r369, %r369, %r312;
$L__BB0_34:
	and.b32  	%r314, %r213, 16384;
	setp.eq.s32 	%p18, %r314, 0;
	@%p18 bra 	$L__BB0_36;
	ld.global.u32 	%r315, [%rd6+280];
	xor.b32  	%r373, %r373, %r315;
	ld.global.u32 	%r316, [%rd6+284];
	xor.b32  	%r372, %r372, %r316;
	ld.global.u32 	%r317, [%rd6+288];
	xor.b32  	%r371, %r371, %r317;
	ld.global.u32 	%r318, [%rd6+292];
	xor.b32  	%r370, %r370, %r318;
	ld.global.u32 	%r319, [%rd6+296];
	xor.b32  	%r369, %r369, %r319;
$L__BB0_36:
	and.b32  	%r321, %r213, 32768;
	setp.eq.s32 	%p19, %r321, 0;
	@%p19 bra 	$L__BB0_38;
	ld.global.u32 	%r322, [%rd6+300];
	xor.b32  	%r373, %r373, %r322;
	ld.global.u32 	%r323, [%rd6+304];
	xor.b32  	%r372, %r372, %r323;
	ld.global.u32 	%r324, [%rd6+308];
	xor.b32  	%r371, %r371, %r324;
	ld.global.u32 	%r325, [%rd6+312];
	xor.b32  	%r370, %r370, %r325;
	ld.global.u32 	%r326, [%rd6+316];
	xor.b32  	%r369, %r369, %r326;
$L__BB0_38:
	add.s32 	%r368, %r368, 16;
	setp.ne.s32 	%p20, %r368, 32;
	@%p20 bra 	$L__BB0_6;
	mad.lo.s32 	%r327, %r362, -31, %r16;
	add.s32 	%r362, %r327, 1;
	setp.ne.s32 	%p21, %r362, 5;
	@%p21 bra 	$L__BB0_5;
	st.global.u32 	[%rd2+4], %r373;
	st.global.u32 	[%rd2+8], %r372;
	st.global.u32 	[%rd2+12], %r371;
	st.global.u32 	[%rd2+16], %r370;
	st.global.u32 	[%rd2+20], %r369;
	add.s32 	%r356, %r356, 1;
	setp.lt.u32 	%p22, %r356, %r7;
	@%p22 bra 	$L__BB0_4;
$L__BB0_41:
	shr.u64 	%rd7, %rd23, 2;
	add.s32 	%r355, %r355, 1;
	setp.gt.u64 	%p23, %rd23, 3;
	mov.u64 	%rd23, %rd7;
	@%p23 bra 	$L__BB0_2;
$L__BB0_42:
	cvt.u32.u64 	%r328, %rd1;
	mov.b64 	{%r329, %r330}, %rd1;
	add.u64 	%rd16, %SP, 0;
	add.u64 	%rd17, %SPL, 0;
	mov.b32 	%r331, 0;
	st.global.v2.u32 	[%rd2+24], {%r331, %r331};
	st.global.u32 	[%rd2+32], %r331;
	mov.b64 	%rd18, 0;
	st.global.u64 	[%rd2+40], %rd18;
	shr.u32 	%r332, %r373, 2;
	xor.b32  	%r333, %r332, %r373;
	st.global.v2.u32 	[%rd2+8], {%r371, %r370};
	shl.b32 	%r334, %r369, 4;
	shl.b32 	%r335, %r333, 1;
	xor.b32  	%r336, %r335, %r334;
	xor.b32  	%r337, %r336, %r333;
	xor.b32  	%r338, %r337, %r369;
	st.global.v2.u32 	[%rd2+16], {%r369, %r338};
	mov.b32 	%r339, 832457172;
	st.global.v2.u32 	[%rd2], {%r339, %r372};
	add.s32 	%r340, %r338, 832457172;
	cvt.rn.f32.u32 	%f1, %r340;
	fma.rn.f32 	%f2, %f1, 0f2F800000, 0f2F000000;
	mul.f32 	%f3, %f2, 0f447A0000;
	cvt.rzi.s32.f32 	%r341, %f3;
	st.local.v2.u32 	[%rd17], {%r329, %r341};
	mov.u64 	%rd19, $str;
	cvta.global.u64 	%rd20, %rd19;
	{ // callseq 0, 0
	.param .b64 param0;
	st.param.b64 	[param0], %rd20;
	.param .b64 param1;
	st.param.b64 	[param1], %rd16;
	.param .b32 retval0;
	call.uni (retval0), 
	vprintf, 
	(
	param0, 
	param1
	);
	ld.param.b32 	%r342, [retval0];
	} // callseq 0
	add.s32 	%r344, %r328, -1;
	and.b32  	%r345, %r344, 31;
	shfl.sync.idx.b32	%r346|%p24, %r341, %r345, 31, -1;
	shfl.sync.idx.b32	%r347|%p25, %r328, 0, 31, -1;
	st.local.v2.u32 	[%rd17], {%r329, %r346};
	st.local.u32 	[%rd17+8], %r341;
	mov.u64 	%rd21, $str$1;
	cvta.global.u64 	%rd22, %rd21;
	{ // callseq 1, 0
	.param .b64 param0;
	st.param.b64 	[param0], %rd22;
	.param .b64 param1;
	st.param.b64 	[param1], %rd16;
	.param .b32 retval0;
	call.uni (retval0), 
	vprintf, 
	(
	param0, 
	param1
	);
	ld.param.b32 	%r348, [retval0];
	} // callseq 1
	ret;

}


// ===== COMPILED SASS (sm_100) =====

	.target	sm_100

	.elftype	@"ET_EXEC"


//--------------------- .note.nv.tkinfo           --------------------------
	.section	.note.nv.tkinfo,"",@"SHT_NOTE"
	.sectionflags	@"SHF_NOTE_NV_TKINFO"
	.tkinfo
        /*0018*/ 	.word	0x00000002
        /*0030*/ 	.string	""
        /*0030*/ 	.string	"ptxas"
        /*0030*/ 	.string	"Cuda compilation tools, release 13.0, V13.0.88"
        /*0030*/ 	.string	"Build cuda_13.0.r13.0/compiler.36424714_0"
        /*0030*/ 	.string	"-arch sm_100 -m 64 "



//--------------------- .note.nv.cuinfo           --------------------------
	.section	.note.nv.cuinfo,"",@"SHT_NOTE"
	.sectionflags	@"SHF_NOTE_NV_CUINFO"
        /*0018*/ 	.short	0x0002
        /*001a*/ 	.short	0x0064
        /*001c*/ 	.short	0x0082
	.zero		2


//--------------------- .nv.info                  --------------------------
	.section	.nv.info,"",@"SHT_CUDA_INFO"
	.align	4


	//----- nvinfo : EIATTR_REGCOUNT
	.align		4
        /*0000*/ 	.byte	0x04, 0x2f
        /*0002*/ 	.short	(.L_12 - .L_11)
	.align		4
.L_11:
        /*0004*/ 	.word	index@(_Z14__lane_min_intP17curandStateXORWOW)
        /*0008*/ 	.word	0x00000020


	//----- nvinfo : EIATTR_FRAME_SIZE
	.align		4
.L_12:
        /*000c*/ 	.byte	0x04, 0x11
        /*000e*/ 	.short	(.L_14 - .L_13)
	.align		4
.L_13:
        /*0010*/ 	.word	index@(_Z14__lane_min_intP17curandStateXORWOW)
        /*0014*/ 	.word	0x00000010


	//----- nvinfo : EIATTR_MIN_STACK_SIZE
	.align		4
.L_14:
        /*0018*/ 	.byte	0x04, 0x12
        /*001a*/ 	.short	(.L_16 - .L_15)
	.align		4
.L_15:
        /*001c*/ 	.word	index@(_Z14__lane_min_intP17curandStateXORWOW)
        /*0020*/ 	.word	0x00000010
.L_16:


//--------------------- .nv.compat                --------------------------
	.section	.nv.compat,"",@"SHT_CUDA_COMPAT_INFO"
	.align	4
        /*0000*/ 	.byte	0x02, 0x09, 0x00, 0x00, 0x02, 0x02, 0x01, 0x00, 0x02, 0x05, 0x05, 0x00, 0x03, 0x07, 0x01, 0x01
        /*0010*/ 	.byte	0x02, 0x03, 0x00, 0x00, 0x02, 0x06, 0x01, 0x00, 0x04, 0x0b, 0x08, 0x00, 0x09, 0x00, 0x00, 0x00
        /*0020*/ 	.byte	0x00, 0x00, 0x00, 0x00


//--------------------- .nv.info._Z14__lane_min_intP17curandStateXORWOW --------------------------
	.section	.nv.info._Z14__lane_min_intP17curandStateXORWOW,"",@"SHT_CUDA_INFO"
	.sectionflags	@""
	.align	4


	//----- nvinfo : EIATTR_CUDA_API_VERSION
	.align		4
        /*0000*/ 	.byte	0x04, 0x37
        /*0002*/ 	.short	(.L_18 - .L_17)
.L_17:
        /*0004*/ 	.word	0x00000082


	//----- nvinfo : EIATTR_KPARAM_INFO
	.align		4
.L_18:
        /*0008*/ 	.byte	0x04, 0x17
        /*000a*/ 	.short	(.L_20 - .L_19)
.L_19:
        /*000c*/ 	.word	0x00000000
        /*0010*/ 	.short	0x0000
        /*0012*/ 	.short	0x0000
        /*0014*/ 	.byte	0x00, 0xf5, 0x21, 0x00


	//----- nvinfo : EIATTR_SPARSE_MMA_MASK
	.align		4
.L_20:
        /*0018*/ 	.byte	0x03, 0x50
        /*001a*/ 	.short	0x0000


	//----- nvinfo : EIATTR_MAXREG_COUNT
	.align		4
        /*001c*/ 	.byte	0x03, 0x1b
        /*001e*/ 	.short	0x00ff


	//----- nvinfo : EIATTR_EXTERNS
	.align		4
        /*0020*/ 	.byte	0x04, 0x0f
        /*0022*/ 	.short	(.L_22 - .L_21)


	//   ....[0]....
	.align		4
.L_21:
        /*0024*/ 	.word	index@(vprintf)


	//----- nvinfo : EIATTR_MERCURY_ISA_VERSION
	.align		4
.L_22:
        /*0028*/ 	.byte	0x03, 0x5f
        /*002a*/ 	.short	0x0101


	//----- nvinfo : EIATTR_COOP_GROUP_MASK_REGIDS
	.align		4
        /*002c*/ 	.byte	0x04, 0x29
        /*002e*/ 	.short	(.L_24 - .L_23)


	//   ....[0]....
.L_23:
        /*0030*/ 	.word	0xffffffff


	//   ....[1]....
        /*0034*/ 	.word	0x0500000f


	//   ....[2]....
        /*0038*/ 	.word	0x0500000f


	//----- nvinfo : EIATTR_COOP_GROUP_INSTR_OFFSETS
	.align		4
.L_24:
        /*003c*/ 	.byte	0x04, 0x28
        /*003e*/ 	.short	(.L_26 - .L_25)


	//   ....[0]....
.L_25:
        /*0040*/ 	.word	0x000011e0


	//   ....[1]....
        /*0044*/ 	.word	0x00001310


	//   ....[2]....
        /*0048*/ 	.word	0x000013b0


	//----- nvinfo : EIATTR_VRC_CTA_INIT_COUNT
	.align		4
.L_26:
        /*004c*/ 	.byte	0x02, 0x4a
	.zero		1
	.zero		1


	//----- nvinfo : EIATTR_SYSCALL_OFFSETS
	.align		4
        /*0050*/ 	.byte	0x04, 0x46
        /*0052*/ 	.short	(.L_28 - .L_27)


	//   ....[0]....
.L_27:
        /*0054*/ 	.word	0x00001190


	//   ....[1]....
        /*0058*/ 	.word	0x000012b0


	//----- nvinfo : EIATTR_EXIT_INSTR_OFFSETS
	.align		4
.L_28:
        /*005c*/ 	.byte	0x04, 0x1c
        /*005e*/ 	.short	(.L_30 - .L_29)


	//   ....[0]....
.L_29:
        /*0060*/ 	.word	0x000012c0


	//----- nvinfo : EIATTR_CRS_STACK_SIZE
	.align		4
.L_30:
        /*0064*/ 	.byte	0x04, 0x1e
        /*0066*/ 	.short	(.L_32 - .L_31)
.L_31:
        /*0068*/ 	.word	0x00000000


	//----- nvinfo : EIATTR_CBANK_PARAM_SIZE
	.align		4
.L_32:
        /*006c*/ 	.byte	0x03, 0x19
        /*006e*/ 	.short	0x0008


	//----- nvinfo : EIATTR_PARAM_CBANK
	.align		4
        /*0070*/ 	.byte	0x04, 0x0a
        /*0072*/ 	.short	(.L_34 - .L_33)
	.align		4
.L_33:
        /*0074*/ 	.word	index@(.nv.constant0._Z14__lane_min_intP17curandStateXORWOW)
        /*0078*/ 	.short	0x0380
        /*007a*/ 	.short	0x0008


	//----- nvinfo : EIATTR_SW_WAR
	.align		4
.L_34:
        /*007c*/ 	.byte	0x04, 0x36
        /*007e*/ 	.short	(.L_36 - .L_35)
.L_35:
        /*0080*/ 	.word	0x00000008
.L_36:


//--------------------- .nv.callgraph             --------------------------
	.section	.nv.callgraph,"",@"SHT_CUDA_CALLGRAPH"
	.align	4
	.sectionentsize	8
	.align		4
        /*0000*/ 	.word	0x00000000
	.align		4
        /*0004*/ 	.word	0xffffffff
	.align		4
        /*0008*/ 	.word	index@(_Z14__lane_min_intP17curandStateXORWOW)
	.align		4
        /*000c*/ 	.word	index@(vprintf)
	.align		4
        /*0010*/ 	.word	0x00000000
	.align		4
        /*0014*/ 	.word	0xfffffffe
	.align		4
        /*0018*/ 	.word	0x00000000
	.align		4
        /*001c*/ 	.word	0xfffffffd
	.align		4
        /*0020*/ 	.word	0x00000000
	.align		4
        /*0024*/ 	.word	0xfffffffc


//--------------------- .nv.constant4             --------------------------
	.section	.nv.constant4,"a",@progbits
	.align	8
	.align		8
.nv.constant4:
        /*0000*/ 	.dword	vprintf
	.align		8
        /*0008*/ 	.dword	precalc_xorwow_matrix
	.align		8
        /*0010*/ 	.dword	precalc_xorwow_offset_matrix
	.align		8
        /*0018*/ 	.dword	mrg32k3aM1
	.align		8
        /*0020*/ 	.dword	mrg32k3aM2
	.align		8
        /*0028*/ 	.dword	mrg32k3aM1SubSeq
	.align		8
        /*0030*/ 	.dword	mrg32k3aM2SubSeq
	.align		8
        /*0038*/ 	.dword	mrg32k3aM1Seq
	.align		8
        /*0040*/ 	.dword	mrg32k3aM2Seq
	.align		8
        /*0048*/ 	.dword	$str
	.align		8
        /*0050*/ 	.dword	$str$1


//--------------------- .nv.constant3             --------------------------
	.section	.nv.constant3,"a",@progbits
	.align	8
.nv.constant3:
	.type		__cr_lgamma_table,@object
	.size		__cr_lgamma_table,(.L_8 - __cr_lgamma_table)
__cr_lgamma_table:
        /*0000*/ 	.byte	0x00, 0x00, 0x00, 0x00, 0x00, 0x00, 0x00, 0x00, 0x00, 0x00, 0x00, 0x00, 0x00, 0x00, 0x00, 0x00
        /*0010*/ 	.byte	0xef, 0x39, 0xfa, 0xfe, 0x42, 0x2e, 0xe6, 0x3f, 0x02, 0x20, 0x2a, 0xfa, 0x0b, 0xab, 0xfc, 0x3f
        /*0020*/ 	.byte	0xf9, 0x2c, 0x92, 0x7c, 0xa7, 0x6c, 0x09, 0x40, 0xc9, 0x79, 0x44, 0x3c, 0x64, 0x26, 0x13, 0x40
        /*0030*/ 	.byte	0xca, 0x01, 0xcf, 0x3a, 0x27, 0x51, 0x1a, 0x40, 0x30, 0xcc, 0x2d, 0xf3, 0xe1, 0x0c, 0x21, 0x40
        /*0040*/ 	.byte	0x0d, 0xb7, 0xfc, 0x82, 0x8e, 0x35, 0x25, 0x40
.L_8:


//--------------------- .text._Z14__lane_min_intP17curandStateXORWOW --------------------------
	.section	.text._Z14__lane_min_intP17curandStateXORWOW,"ax",@progbits
	.align	128
        .global         _Z14__lane_min_intP17curandStateXORWOW
        .type           _Z14__lane_min_intP17curandStateXORWOW,@function
        .size           _Z14__lane_min_intP17curandStateXORWOW,(.L_x_18 - _Z14__lane_min_intP17curandStateXORWOW)
        .other          _Z14__lane_min_intP17curandStateXORWOW,@"STO_CUDA_ENTRY STV_DEFAULT"
_Z14__lane_min_intP17curandStateXORWOW:
.text._Z14__lane_min_intP17curandStateXORWOW:
[----:B------:R-:W0:Y:S01]  /*0000*/  LDC R1, c[0x0][0x37c] ;  /* 0x0000df00ff017b82 */ /* 0x000e220000000800 */
[----:B------:R-:W1:Y:S07]  /*0010*/  S2R R0, SR_TID.X ;  /* 0x0000000000007919 */ /* 0x000e6e0000002100 */
[----:B------:R-:W1:Y:S01]  /*0020*/  LDC.64 R8, c[0x0][0x380] ;  /* 0x0000e000ff087b82 */ /* 0x000e620000000a00 */
[----:B------:R-:W2:Y:S01]  /*0030*/  LDCU.64 UR4, c[0x0][0x358] ;  /* 0x00006b00ff0477ac */ /* 0x000ea20008000a00 */
[----:B------:R-:W-:Y:S01]  /*0040*/  IMAD.MOV.U32 R10, RZ, RZ, 0x3198c20f ;  /* 0x3198c20fff0a7424 */ /* 0x000fe200078e00ff */
[----:B------:R-:W-:Y:S01]  /*0050*/  BSSY.RECONVERGENT B0, `(.L_x_0) ;  /* 0x00000f0000007945 */ /* 0x000fe20003800200 */
[----:B------:R-:W-:Y:S01]  /*0060*/  IMAD.MOV.U32 R11, RZ, RZ, 0x5efdb30c ;  /* 0x5efdb30cff0b7424 */ /* 0x000fe200078e00ff */
[----:B------:R-:W3:Y:S01]  /*0070*/  LDCU UR6, c[0x0][0x2f8] ;  /* 0x00005f00ff0677ac */ /* 0x000ee20008000800 */
[----:B------:R-:W-:-:S02]  /*0080*/  IMAD.MOV.U32 R12, RZ, RZ, 0x423bb012 ;  /* 0x423bb012ff0c7424 */ /* 0x000fc400078e00ff */
[----:B------:R-:W-:Y:S01]  /*0090*/  IMAD.MOV.U32 R13, RZ, RZ, -0x75bd8fc ;  /* 0xf8a42704ff0d7424 */ /* 0x000fe200078e00ff */
[----:B------:R-:W4:Y:S01]  /*00a0*/  LDCU UR7, c[0x0][0x2fc] ;  /* 0x00005f80ff0777ac */ /* 0x000f220008000800 */
[----:B------:R-:W-:Y:S02]  /*00b0*/  IMAD.MOV.U32 R16, RZ, RZ, -0x23270784 ;  /* 0xdcd8f87cff107424 */ /* 0x000fe400078e00ff */
[----:B------:R-:W-:Y:S02]  /*00c0*/  IMAD.MOV.U32 R17, RZ, RZ, 0x57fa2510 ;  /* 0x57fa2510ff117424 */ /* 0x000fe400078e00ff */
[----:B0-----:R-:W-:Y:S02]  /*00d0*/  VIADD R1, R1, 0xfffffff0 ;  /* 0xfffffff001017836 */ /* 0x001fe40000000000 */
[----:B------:R-:W-:Y:S02]  /*00e0*/  IMAD.MOV.U32 R14, RZ, RZ, 0x5efdb30c ;  /* 0x5efdb30cff0e7424 */ /* 0x000fe400078e00ff */
[----:B------:R-:W-:-:S02]  /*00f0*/  IMAD.MOV.U32 R7, RZ, RZ, -0x75bd8fc ;  /* 0xf8a42704ff077424 */ /* 0x000fc400078e00ff */
[----:B------:R-:W-:Y:S02]  /*0100*/  IMAD.MOV.U32 R6, RZ, RZ, 0x423bb012 ;  /* 0x423bb012ff067424 */ /* 0x000fe400078e00ff */
[----:B------:R-:W-:Y:S01]  /*0110*/  IMAD.MOV.U32 R5, RZ, RZ, 0x57fa2510 ;  /* 0x57fa2510ff057424 */ /* 0x000fe200078e00ff */
[----:B---3--:R-:W-:Y:S01]  /*0120*/  IADD3 R2, P1, PT, R1, UR6, RZ ;  /* 0x0000000601027c10 */ /* 0x008fe2000ff3e0ff */
[----:B------:R-:W-:-:S04]  /*0130*/  IMAD.MOV.U32 R4, RZ, RZ, -0x23270784 ;  /* 0xdcd8f87cff047424 */ /* 0x000fc800078e00ff */
[----:B----4-:R-:W-:Y:S02]  /*0140*/  IMAD.X R18, RZ, RZ, UR7, P1 ;  /* 0x00000007ff127e24 */ /* 0x010fe400088e06ff */
[C---:B-1----:R-:W-:Y:S01]  /*0150*/  IMAD.WIDE.U32 R8, R0.reuse, 0x30, R8 ;  /* 0x0000003000087825 */ /* 0x042fe200078e0008 */
[----:B------:R-:W-:-:S04]  /*0160*/  ISETP.NE.AND P0, PT, R0, RZ, PT ;  /* 0x000000ff0000720c */ /* 0x000fc80003f05270 */
[----:B--2---:R0:W-:Y:S04]  /*0170*/  STG.E.64 desc[UR4][R8.64], R10 ;  /* 0x0000000a08007986 */ /* 0x0041e8000c101b04 */
[----:B------:R0:W-:Y:S04]  /*0180*/  STG.E.64 desc[UR4][R8.64+0x8], R12 ;  /* 0x0000080c08007986 */ /* 0x0001e8000c101b04 */
[----:B------:R0:W-:Y:S01]  /*0190*/  STG.E.64 desc[UR4][R8.64+0x10], R16 ;  /* 0x0000101008007986 */ /* 0x0001e2000c101b04 */
[----:B------:R-:W-:Y:S05]  /*01a0*/  @!P0 BRA `(.L_x_1) ;  /* 0x0000000c00688947 */ /* 0x000fea0003800000 */
[----:B------:R-:W-:Y:S02]  /*01b0*/  IMAD.MOV.U32 R3, RZ, RZ, RZ ;  /* 0x000000ffff037224 */ /* 0x000fe400078e00ff */
[----:B------:R-:W-:Y:S02]  /*01c0*/  IMAD.MOV.U32 R14, RZ, RZ, 0x5efdb30c ;  /* 0x5efdb30cff0e7424 */ /* 0x000fe400078e00ff */
[----:B0-----:R-:W-:Y:S02]  /*01d0*/  IMAD.MOV.U32 R13, RZ, RZ, RZ ;  /* 0x000000ffff0d7224 */ /* 0x001fe400078e00ff */
[----:B------:R-:W-:Y:S02]  /*01e0*/  IMAD.MOV.U32 R6, RZ, RZ, 0x423bb012 ;  /* 0x423bb012ff067424 */ /* 0x000fe400078e00ff */
[----:B------:R-:W-:Y:S02]  /*01f0*/  IMAD.MOV.U32 R7, RZ, RZ, -0x75bd8fc ;  /* 0xf8a42704ff077424 */ /* 0x000fe400078e00ff */
[----:B------:R-:W-:-:S02]  /*0200*/  IMAD.MOV.U32 R4, RZ, RZ, -0x23270784 ;  /* 0xdcd8f87cff047424 */ /* 0x000fc400078e00ff */
[----:B------:R-:W-:-:S07]  /*0210*/  IMAD.MOV.U32 R5, RZ, RZ, 0x57fa2510 ;  /* 0x57fa2510ff057424 */ /* 0x000fce00078e00ff */
.L_x_7:
[----:B------:R-:W-:Y:S01]  /*0220*/  LOP3.LUT R8, R0, 0x3, RZ, 0xc0, !PT ;  /* 0x0000000300087812 */ /* 0x000fe200078ec0ff */
[----:B------:R-:W-:Y:S03]  /*0230*/  BSSY.RECONVERGENT B1, `(.L_x_2) ;  /* 0x00000cb000017945 */ /* 0x000fe60003800200 */
[----:B------:R-:W-:-:S04]  /*0240*/  ISETP.NE.U32.AND P0, PT, R8, RZ, PT ;  /* 0x000000ff0800720c */ /* 0x000fc80003f05070 */
[----:B------:R-:W-:-:S13]  /*0250*/  ISETP.NE.AND.EX P0, PT, RZ, RZ, PT, P0 ;  /* 0x000000ffff00720c */ /* 0x000fda0003f05300 */
[----:B0-----:R-:W-:Y:S05]  /*0260*/  @!P0 BRA `(.L_x_3) ;  /* 0x0000000c001c8947 */ /* 0x001fea0003800000 */
[----:B------:R-:W0:Y:S01]  /*0270*/  LDC.64 R8, c[0x4][0x8] ;  /* 0x01000200ff087b82 */ /* 0x000e220000000a00 */
[----:B------:R-:W-:Y:S02]  /*0280*/  IMAD.MOV.U32 R12, RZ, RZ, RZ ;  /* 0x000000ffff0c7224 */ /* 0x000fe400078e00ff */
[----:B0-----:R-:W-:-:S07]  /*0290*/  IMAD.WIDE.U32 R8, R3, 0xc80, R8 ;  /* 0x00000c8003087825 */ /* 0x001fce00078e0008 */
.L_x_6:
[----:B0-----:R-:W-:Y:S02]  /*02a0*/  CS2R R14, SRZ ;  /* 0x00000000000e7805 */ /* 0x001fe4000001ff00 */
[----:B------:R-:W-:Y:S02]  /*02b0*/  CS2R R4, SRZ ;  /* 0x0000000000047805 */ /* 0x000fe4000001ff00 */
[----:B------:R-:W-:-:S07]  /*02c0*/  CS2R R6, SRZ ;  /* 0x0000000000067805 */ /* 0x000fce000001ff00 */
.L_x_5:
[----:B------:R-:W0:Y:S01]  /*02d0*/  S2R R17, SR_TID.X ;  /* 0x0000000000117919 */ /* 0x000e220000002100 */
[----:B------:R-:W0:Y:S02]  /*02e0*/  LDC.64 R10, c[0x0][0x380] ;  /* 0x0000e000ff0a7b82 */ /* 0x000e240000000a00 */
[----:B0-----:R-:W-:-:S04]  /*02f0*/  IMAD.WIDE.U32 R10, R17, 0x30, R10 ;  /* 0x00000030110a7825 */ /* 0x001fc800078e000a */
[----:B------:R-:W-:-:S05]  /*0300*/  IMAD.WIDE.U32 R10, R15, 0x4, R10 ;  /* 0x000000040f0a7825 */ /* 0x000fca00078e000a */
[----:B------:R0:W5:Y:S01]  /*0310*/  LDG.E R16, desc[UR4][R10.64+0x4] ;  /* 0x000004040a107981 */ /* 0x000162000c1e1900 */
[----:B------:R-:W-:-:S07]  /*0320*/  IMAD.MOV.U32 R17, RZ, RZ, RZ ;  /* 0x000000ffff117224 */ /* 0x000fce00078e00ff */
.L_x_4:
[----:B-----5:R-:W-:Y:S01]  /*0330*/  SHF.R.U32.HI R22, RZ, R17, R16 ;  /* 0x00000011ff167219 */ /* 0x020fe20000011610 */
[----:B0-----:R-:W-:-:S03]  /*0340*/  IMAD.SHL.U32 R10, R15, 0x20, RZ ;  /* 0x000000200f0a7824 */ /* 0x001fc600078e00ff */
[----:B------:R-:W-:Y:S01]  /*0350*/  LOP3.LUT R11, R22, 0x1, RZ, 0xc0, !PT ;  /* 0x00000001160b7812 */ /* 0x000fe200078ec0ff */
[----:B------:R-:W-:-:S03]  /*0360*/  IMAD.IADD R10, R10, 0x1, R17 ;  /* 0x000000010a0a7824 */ /* 0x000fc600078e0211 */
[----:B------:R-:W-:Y:S01]  /*0370*/  ISETP.NE.U32.AND P0, PT, R11, 0x1, PT ;  /* 0x000000010b00780c */ /* 0x000fe20003f05070 */
[----:B------:R-:W-:-:S03]  /*0380*/  IMAD R11, R10, 0x5, RZ ;  /* 0x000000050a0b7824 */ /* 0x000fc600078e02ff */
[----:B------:R-:W-:Y:S01]  /*0390*/  R2P PR, R22, 0x7e ;  /* 0x0000007e16007804 */ /* 0x000fe20000000000 */
[----:B------:R-:W-:-:S08]  /*03a0*/  IMAD.WIDE.U32 R10, R11, 0x4, R8 ;  /* 0x000000040b0a7825 */ /* 0x000fd000078e0008 */
[----:B------:R-:W2:Y:S04]  /*03b0*/  @!P0 LDG.E R19, desc[UR4][R10.64] ;  /* 0x000000040a138981 */ /* 0x000ea8000c1e1900 */
[----:B------:R-:W3:Y:S04]  /*03c0*/  @!P0 LDG.E R20, desc[UR4][R10.64+0x10] ;  /* 0x000010040a148981 */ /* 0x000ee8000c1e1900 */
[----:B------:R-:W4:Y:S04]  /*03d0*/  @P1 LDG.E R21, desc[UR4][R10.64+0x14] ;  /* 0x000014040a151981 */ /* 0x000f28000c1e1900 */
[----:B------:R-:W4:Y:S04]  /*03e0*/  @P2 LDG.E R23, desc[UR4][R10.64+0x28] ;  /* 0x000028040a172981 */ /* 0x000f28000c1e1900 */
[----:B------:R-:W4:Y:S04]  /*03f0*/  @P1 LDG.E R24, desc[UR4][R10.64+0x24] ;  /* 0x000024040a181981 */ /* 0x000f28000c1e1900 */
[----:B------:R-:W4:Y:S04]  /*0400*/  @P2 LDG.E R26, desc[UR4][R10.64+0x38] ;  /* 0x000038040a1a2981 */ /* 0x000f28000c1e1900 */
[----:B------:R-:W4:Y:S04]  /*0410*/  @P3 LDG.E R25, desc[UR4][R10.64+0x3c] ;  /* 0x00003c040a193981 */ /* 0x000f28000c1e1900 */
[----:B------:R-:W4:Y:S01]  /*0420*/  @P4 LDG.E R27, desc[UR4][R10.64+0x50] ;  /* 0x000050040a1b4981 */ /* 0x000f22000c1e1900 */
[----:B--2---:R-:W-:-:S03]  /*0430*/  @!P0 LOP3.LUT R14, R14, R19, RZ, 0x3c, !PT ;  /* 0x000000130e0e8212 */ /* 0x004fc600078e3cff */
[----:B------:R-:W2:Y:S01]  /*0440*/  @!P0 LDG.E R19, desc[UR4][R10.64+0x4] ;  /* 0x000004040a138981 */ /* 0x000ea2000c1e1900 */
[----:B---3--:R-:W-:-:S03]  /*0450*/  @!P0 LOP3.LUT R5, R5, R20, RZ, 0x3c, !PT ;  /* 0x0000001405058212 */ /* 0x008fc600078e3cff */
[----:B------:R-:W3:Y:S01]  /*0460*/  @!P0 LDG.E R20, desc[UR4][R10.64+0x8] ;  /* 0x000008040a148981 */ /* 0x000ee2000c1e1900 */
[----:B----4-:R-:W-:-:S03]  /*0470*/  @P1 LOP3.LUT R14, R14, R21, RZ, 0x3c, !PT ;  /* 0x000000150e0e1212 */ /* 0x010fc600078e3cff */
[----:B------:R-:W4:Y:S01]  /*0480*/  @!P0 LDG.E R21, desc[UR4][R10.64+0xc] ;  /* 0x00000c040a158981 */ /* 0x000f22000c1e1900 */
[----:B------:R-:W-:-:S03]  /*0490*/  @P2 LOP3.LUT R14, R14, R23, RZ, 0x3c, !PT ;  /* 0x000000170e0e2212 */ /* 0x000fc600078e3cff */
[----:B------:R-:W4:Y:S01]  /*04a0*/  @P1 LDG.E R23, desc[UR4][R10.64+0x18] ;  /* 0x000018040a171981 */ /* 0x000f22000c1e1900 */
[----:B------:R-:W-:-:S03]  /*04b0*/  @P1 LOP3.LUT R5, R5, R24, RZ, 0x3c, !PT ;  /* 0x0000001805051212 */ /* 0x000fc600078e3cff */
[----:B------:R-:W4:Y:S01]  /*04c0*/  @P2 LDG.E R24, desc[UR4][R10.64+0x30] ;  /* 0x000030040a182981 */ /* 0x000f22000c1e1900 */
[----:B--2---:R-:W-:-:S03]  /*04d0*/  @!P0 LOP3.LUT R6, R6, R19, RZ, 0x3c, !PT ;  /* 0x0000001306068212 */ /* 0x004fc600078e3cff */
[----:B------:R-:W2:Y:S01]  /*04e0*/  @P1 LDG.E R19, desc[UR4][R10.64+0x20] ;  /* 0x000020040a131981 */ /* 0x000ea2000c1e1900 */
[----:B---3--:R-:W-:-:S03]  /*04f0*/  @!P0 LOP3.LUT R7, R7, R20, RZ, 0x3c, !PT ;  /* 0x0000001407078212 */ /* 0x008fc600078e3cff */
[----:B------:R-:W3:Y:S01]  /*0500*/  @P1 LDG.E R20, desc[UR4][R10.64+0x1c] ;  /* 0x00001c040a141981 */ /* 0x000ee2000c1e1900 */
[----:B----4-:R-:W-:-:S03]  /*0510*/  @!P0 LOP3.LUT R4, R4, R21, RZ, 0x3c, !PT ;  /* 0x0000001504048212 */ /* 0x010fc600078e3cff */
[----:B------:R-:W4:Y:S01]  /*0520*/  @P2 LDG.E R21, desc[UR4][R10.64+0x2c] ;  /* 0x00002c040a152981 */ /* 0x000f22000c1e1900 */
[----:B------:R-:W-:-:S03]  /*0530*/  @P1 LOP3.LUT R6, R6, R23, RZ, 0x3c, !PT ;  /* 0x0000001706061212 */ /* 0x000fc600078e3cff */
[----:B------:R-:W4:Y:S01]  /*0540*/  @P2 LDG.E R23, desc[UR4][R10.64+0x34] ;  /* 0x000034040a172981 */ /* 0x000f22000c1e1900 */
[----:B------:R-:W-:-:S03]  /*0550*/  @P2 LOP3.LUT R5, R5, R26, RZ, 0x3c, !PT ;  /* 0x0000001a05052212 */ /* 0x000fc600078e3cff */
[----:B------:R-:W4:Y:S01]  /*0560*/  @P3 LDG.E R26, desc[UR4][R10.64+0x4c] ;  /* 0x00004c040a1a3981 */ /* 0x000f22000c1e1900 */
[----:B------:R-:W-:-:S03]  /*0570*/  @P3 LOP3.LUT R14, R14, R25, RZ, 0x3c, !PT ;  /* 0x000000190e0e3212 */ /* 0x000fc600078e3cff */
[----:B------:R-:W4:Y:S01]  /*0580*/  @P5 LDG.E R25, desc[UR4][R10.64+0x64] ;  /* 0x000064040a195981 */ /* 0x000f22000c1e1900 */
[----:B--2---:R-:W-:-:S03]  /*0590*/  @P1 LOP3.LUT R4, R4, R19, RZ, 0x3c, !PT ;  /* 0x0000001304041212 */ /* 0x004fc600078e3cff */
[----:B------:R-:W2:Y:S01]  /*05a0*/  @P3 LDG.E R19, desc[UR4][R10.64+0x40] ;  /* 0x000040040a133981 */ /* 0x000ea2000c1e1900 */
[----:B---3--:R-:W-:-:S03]  /*05b0*/  @P1 LOP3.LUT R7, R7, R20, RZ, 0x3c, !PT ;  /* 0x0000001407071212 */ /* 0x008fc600078e3cff */
[----:B------:R-:W3:Y:S01]  /*05c0*/  @P3 LDG.E R20, desc[UR4][R10.64+0x44] ;  /* 0x000044040a143981 */ /* 0x000ee2000c1e1900 */
[----:B------:R-:W-:-:S03]  /*05d0*/  @P2 LOP3.LUT R7, R7, R24, RZ, 0x3c, !PT ;  /* 0x0000001807072212 */ /* 0x000fc600078e3cff */
[----:B------:R-:W3:Y:S01]  /*05e0*/  @P4 LDG.E R24, desc[UR4][R10.64+0x58] ;  /* 0x000058040a184981 */ /* 0x000ee2000c1e1900 */
[----:B----4-:R-:W-:Y:S02]  /*05f0*/  @P2 LOP3.LUT R6, R6, R21, RZ, 0x3c, !PT ;  /* 0x0000001506062212 */ /* 0x010fe400078e3cff */
[----:B------:R-:W-:Y:S01]  /*0600*/  @P2 LOP3.LUT R4, R4, R23, RZ, 0x3c, !PT ;  /* 0x0000001704042212 */ /* 0x000fe200078e3cff */
[----:B------:R-:W4:Y:S04]  /*0610*/  @P3 LDG.E R21, desc[UR4][R10.64+0x48] ;  /* 0x000048040a153981 */ /* 0x000f28000c1e1900 */
[----:B------:R-:W4:Y:S01]  /*0620*/  @P4 LDG.E R23, desc[UR4][R10.64+0x54] ;  /* 0x000054040a174981 */ /* 0x000f22000c1e1900 */
[----:B------:R-:W-:Y:S02]  /*0630*/  @P4 LOP3.LUT R14, R14, R27, RZ, 0x3c, !PT ;  /* 0x0000001b0e0e4212 */ /* 0x000fe400078e3cff */
[----:B------:R-:W-:-:S02]  /*0640*/  @P3 LOP3.LUT R5, R5, R26, RZ, 0x3c, !PT ;  /* 0x0000001a05053212 */ /* 0x000fc400078e3cff */
        /* <DEDUP_REMOVED lines=9> */
[----:B----4-:R-:W-:-:S03]  /*06e0*/  @P3 LOP3.LUT R4, R4, R21, RZ, 0x3c, !PT ;  /* 0x0000001504043212 */ /* 0x010fc600078e3cff */
[----:B------:R-:W4:Y:S01]  /*06f0*/  @P5 LDG.E R21, desc[UR4][R10.64+0x68] ;  /* 0x000068040a155981 */ /* 0x000f22000c1e1900 */
[----:B------:R-:W-:-:S03]  /*0700*/  @P4 LOP3.LUT R6, R6, R23, RZ, 0x3c, !PT ;  /* 0x0000001706064212 */ /* 0x000fc600078e3cff */
[----:B------:R-:W4:Y:S01]  /*0710*/  @P5 LDG.E R23, desc[UR4][R10.64+0x70] ;  /* 0x000070040a175981 */ /* 0x000f22000c1e1900 */
[----:B------:R-:W-:Y:S02]  /*0720*/  LOP3.LUT P0, RZ, R22, 0x80, RZ, 0xc0, !PT ;  /* 0x0000008016ff7812 */ /* 0x000fe4000780c0ff */
[----:B------:R-:W-:Y:S02]  /*0730*/  @P4 LOP3.LUT R5, R5, R26, RZ, 0x3c, !PT ;  /* 0x0000001a05054212 */ /* 0x000fe400078e3cff */
[----:B------:R-:W-:Y:S02]  /*0740*/  @P6 LOP3.LUT R14, R14, R25, RZ, 0x3c, !PT ;  /* 0x000000190e0e6212 */ /* 0x000fe400078e3cff */
[----:B------:R-:W4:Y:S07]  /*0750*/  @P6 LDG.E R25, desc[UR4][R10.64+0x7c] ;  /* 0x00007c040a196981 */ /* 0x000f2e000c1e1900 */
[----:B------:R-:W4:Y:S04]  /*0760*/  @P0 LDG.E R27, desc[UR4][R10.64+0x8c] ;  /* 0x00008c040a1b0981 */ /* 0x000f28000c1e1900 */
[----:B------:R-:W4:Y:S04]  /*0770*/  @P0 LDG.E R26, desc[UR4][R10.64+0x94] ;  /* 0x000094040a1a0981 */ /* 0x000f28000c1e1900 */
        /* <DEDUP_REMOVED lines=11> */
[----:B------:R-:W-:Y:S02]  /*0830*/  @P6 LOP3.LUT R6, R6, R25, RZ, 0x3c, !PT ;  /* 0x0000001906066212 */ /* 0x000fe400078e3cff */
[----:B------:R-:W-:Y:S02]  /*0840*/  @P0 LOP3.LUT R14, R14, R27, RZ, 0x3c, !PT ;  /* 0x0000001b0e0e0212 */ /* 0x000fe400078e3cff */
[----:B--2---:R-:W-:Y:S02]  /*0850*/  @P6 LOP3.LUT R4, R4, R19, RZ, 0x3c, !PT ;  /* 0x0000001304046212 */ /* 0x004fe400078e3cff */
[----:B---3--:R-:W-:Y:S02]  /*0860*/  @P6 LOP3.LUT R7, R7, R20, RZ, 0x3c, !PT ;  /* 0x0000001407076212 */ /* 0x008fe400078e3cff */
[----:B------:R-:W-:Y:S02]  /*0870*/  @P6 LOP3.LUT R5, R5, R24, RZ, 0x3c, !PT ;  /* 0x0000001805056212 */ /* 0x000fe400078e3cff */
[----:B------:R-:W-:-:S02]  /*0880*/  @P0 LOP3.LUT R7, R7, R26, RZ, 0x3c, !PT ;  /* 0x0000001a07070212 */ /* 0x000fc400078e3cff */
[----:B----4-:R-:W-:Y:S02]  /*0890*/  @P0 LOP3.LUT R6, R6, R21, RZ, 0x3c, !PT ;  /* 0x0000001506060212 */ /* 0x010fe400078e3cff */
[----:B------:R-:W-:Y:S02]  /*08a0*/  @P0 LOP3.LUT R5, R5, R28, RZ, 0x3c, !PT ;  /* 0x0000001c05050212 */ /* 0x000fe400078e3cff */
[----:B------:R-:W-:Y:S02]  /*08b0*/  @P0 LOP3.LUT R4, R4, R23, RZ, 0x3c, !PT ;  /* 0x0000001704040212 */ /* 0x000fe400078e3cff */
[----:B------:R-:W-:-:S13]  /*08c0*/  R2P PR, R22.B1, 0x7f ;  /* 0x0000007f16007804 */ /* 0x000fda0000001000 */
[----:B------:R-:W2:Y:S04]  /*08d0*/  @P0 LDG.E R19, desc[UR4][R10.64+0xa0] ;  /* 0x0000a0040a130981 */ /* 0x000ea8000c1e1900 */
[----:B------:R-:W3:Y:S04]  /*08e0*/  @P1 LDG.E R23, desc[UR4][R10.64+0xb4] ;  /* 0x0000b4040a171981 */ /* 0x000ee8000c1e1900 */
[----:B------:R-:W4:Y:S04]  /*08f0*/  @P0 LDG.E R21, desc[UR4][R10.64+0xa4] ;  /* 0x0000a4040a150981 */ /* 0x000f28000c1e1900 */
[----:B------:R-:W4:Y:S04]  /*0900*/  @P2 LDG.E R25, desc[UR4][R10.64+0xc8] ;  /* 0x0000c8040a192981 */ /* 0x000f28000c1e1900 */
[----:B------:R-:W4:Y:S04]  /*0910*/  @P3 LDG.E R27, desc[UR4][R10.64+0xdc] ;  /* 0x0000dc040a1b3981 */ /* 0x000f28000c1e1900 */
[----:B------:R-:W4:Y:S04]  /*0920*/  @P0 LDG.E R20, desc[UR4][R10.64+0xa8] ;  /* 0x0000a8040a140981 */ /* 0x000f28000c1e1900 */
[----:B------:R-:W4:Y:S04]  /*0930*/  @P0 LDG.E R24, desc[UR4][R10.64+0xb0] ;  /* 0x0000b0040a180981 */ /* 0x000f28000c1e1900 */
[----:B------:R-:W4:Y:S04]  /*0940*/  @P4 LDG.E R29, desc[UR4][R10.64+0xf0] ;  /* 0x0000f0040a1d4981 */ /* 0x000f28000c1e1900 */
[----:B------:R-:W4:Y:S01]  /*0950*/  @P1 LDG.E R26, desc[UR4][R10.64+0xc4] ;  /* 0x0000c4040a1a1981 */ /* 0x000f22000c1e1900 */
[----:B--2---:R-:W-:-:S03]  /*0960*/  @P0 LOP3.LUT R14, R14, R19, RZ, 0x3c, !PT ;  /* 0x000000130e0e0212 */ /* 0x004fc600078e3cff */
[----:B------:R-:W2:Y:S01]  /*0970*/  @P0 LDG.E R19, desc[UR4][R10.64+0xac] ;  /* 0x0000ac040a130981 */ /* 0x000ea2000c1e1900 */
[----:B---3--:R-:W-:-:S03]  /*0980*/  @P1 LOP3.LUT R14, R14, R23, RZ, 0x3c, !PT ;  /* 0x000000170e0e1212 */ /* 0x008fc600078e3cff */
[----:B------:R-:W3:Y:S01]  /*0990*/  @P1 LDG.E R23, desc[UR4][R10.64+0xc0] ;  /* 0x0000c0040a171981 */ /* 0x000ee2000c1e1900 */
[----:B----4-:R-:W-:-:S03]  /*09a0*/  @P0 LOP3.LUT R6, R6, R21, RZ, 0x3c, !PT ;  /* 0x0000001506060212 */ /* 0x010fc600078e3cff */
[----:B------:R-:W4:Y:S01]  /*09b0*/  @P1 LDG.E R21, desc[UR4][R10.64+0xb8] ;  /* 0x0000b8040a151981 */ /* 0x000f22000c1e1900 */
[----:B------:R-:W-:-:S03]  /*09c0*/  @P2 LOP3.LUT R14, R14, R25, RZ, 0x3c, !PT ;  /* 0x000000190e0e2212 */ /* 0x000fc600078e3cff */
[----:B------:R-:W4:Y:S01]  /*09d0*/  @P5 LDG.E R25, desc[UR4][R10.64+0x104] ;  /* 0x000104040a195981 */ /* 0x000f22000c1e1900 */
[----:B------:R-:W-:-:S03]  /*09e0*/  @P3 LOP3.LUT R14, R14, R27, RZ, 0x3c, !PT ;  /* 0x0000001b0e0e3212 */ /* 0x000fc600078e3cff */
[----:B------:R-:W4:Y:S01]  /*09f0*/  @P6 LDG.E R27, desc[UR4][R10.64+0x118] ;  /* 0x000118040a1b6981 */ /* 0x000f22000c1e1900 */
[----:B------:R-:W-:-:S03]  /*0a00*/  @P0 LOP3.LUT R7, R7, R20, RZ, 0x3c, !PT ;  /* 0x0000001407070212 */ /* 0x000fc600078e3cff */
[----:B------:R-:W4:Y:S01]  /*0a10*/  @P1 LDG.E R20, desc[UR4][R10.64+0xbc] ;  /* 0x0000bc040a141981 */ /* 0x000f22000c1e1900 */
[----:B------:R-:W-:-:S03]  /*0a20*/  @P0 LOP3.LUT R5, R5, R24, RZ, 0x3c, !PT ;  /* 0x0000001805050212 */ /* 0x000fc600078e3cff */
[----:B------:R-:W4:Y:S01]  /*0a30*/  @P2 LDG.E R24, desc[UR4][R10.64+0xd8] ;  /* 0x0000d8040a182981 */ /* 0x000f22000c1e1900 */
[----:B------:R-:W-:Y:S02]  /*0a40*/  @P4 LOP3.LUT R14, R14, R29, RZ, 0x3c, !PT ;  /* 0x0000001d0e0e4212 */ /* 0x000fe400078e3cff */
[----:B------:R-:W-:Y:S02]  /*0a50*/  @P1 LOP3.LUT R5, R5, R26, RZ, 0x3c, !PT ;  /* 0x0000001a05051212 */ /* 0x000fe400078e3cff */
[----:B------:R-:W4:Y:S01]  /*0a60*/  @P3 LDG.E R26, desc[UR4][R10.64+0xe4] ;  /* 0x0000e4040a1a3981 */ /* 0x000f22000c1e1900 */
[----:B--2---:R-:W-:Y:S02]  /*0a70*/  @P0 LOP3.LUT R4, R4, R19, RZ, 0x3c, !PT ;  /* 0x0000001304040212 */ /* 0x004fe400078e3cff */
[----:B------:R-:W-:Y:S01]  /*0a80*/  LOP3.LUT P0, RZ, R22, 0x8000, RZ, 0xc0, !PT ;  /* 0x0000800016ff7812 */ /* 0x000fe2000780c0ff */
[----:B------:R-:W2:Y:S01]  /*0a90*/  @P2 LDG.E R19, desc[UR4][R10.64+0xcc] ;  /* 0x0000cc040a132981 */ /* 0x000ea2000c1e1900 */
[----:B---3--:R-:W-:-:S03]  /*0aa0*/  @P1 LOP3.LUT R4, R4, R23, RZ, 0x3c, !PT ;  /* 0x0000001704041212 */ /* 0x008fc600078e3cff */
[----:B------:R-:W3:Y:S01]  /*0ab0*/  @P2 LDG.E R22, desc[UR4][R10.64+0xd0] ;  /* 0x0000d0040a162981 */ /* 0x000ee2000c1e1900 */
[----:B----4-:R-:W-:-:S03]  /*0ac0*/  @P1 LOP3.LUT R6, R6, R21, RZ, 0x3c, !PT ;  /* 0x0000001506061212 */ /* 0x010fc600078e3cff */
[----:B------:R-:W4:Y:S01]  /*0ad0*/  @P2 LDG.E R21, desc[UR4][R10.64+0xd4] ;  /* 0x0000d4040a152981 */ /* 0x000f22000c1e1900 */
[----:B------:R-:W-:-:S03]  /*0ae0*/  @P5 LOP3.LUT R14, R14, R25, RZ, 0x3c, !PT ;  /* 0x000000190e0e5212 */ /* 0x000fc600078e3cff */
[----:B------:R-:W4:Y:S04]  /*0af0*/  @P3 LDG.E R23, desc[UR4][R10.64+0xe0] ;  /* 0x0000e0040a173981 */ /* 0x000f28000c1e1900 */
[----:B------:R-:W4:Y:S01]  /*0b00*/  @P3 LDG.E R25, desc[UR4][R10.64+0xe8] ;  /* 0x0000e8040a193981 */ /* 0x000f22000c1e1900 */
[----:B------:R-:W-:-:S03]  /*0b10*/  @P1 LOP3.LUT R7, R7, R20, RZ, 0x3c, !PT ;  /* 0x0000001407071212 */ /* 0x000fc600078e3cff */
[----:B------:R-:W4:Y:S01]  /*0b20*/  @P3 LDG.E R20, desc[UR4][R10.64+0xec] ;  /* 0x0000ec040a143981 */ /* 0x000f22000c1e1900 */
[----:B------:R-:W-:-:S03]  /*0b30*/  @P2 LOP3.LUT R5, R5, R24, RZ, 0x3c, !PT ;  /* 0x0000001805052212 */ /* 0x000fc600078e3cff */
        /* <DEDUP_REMOVED lines=8> */
[----:B------:R-:W-:Y:S02]  /*0bc0*/  @P3 LOP3.LUT R7, R7, R26, RZ, 0x3c, !PT ;  /* 0x0000001a07073212 */ /* 0x000fe400078e3cff */
[----:B------:R-:W-:Y:S01]  /*0bd0*/  @P3 LOP3.LUT R6, R6, R23, RZ, 0x3c, !PT ;  /* 0x0000001706063212 */ /* 0x000fe200078e3cff */
[----:B------:R-:W4:Y:S01]  /*0be0*/  @P5 LDG.E R26, desc[UR4][R10.64+0x10c] ;  /* 0x00010c040a1a5981 */ /* 0x000f22000c1e1900 */
[----:B------:R-:W-:-:S03]  /*0bf0*/  @P3 LOP3.LUT R4, R4, R25, RZ, 0x3c, !PT ;  /* 0x0000001904043212 */ /* 0x000fc600078e3cff */
[----:B------:R-:W4:Y:S04]  /*0c00*/  @P5 LDG.E R23, desc[UR4][R10.64+0x108] ;  /* 0x000108040a175981 */ /* 0x000f28000c1e1900 */
        /* <DEDUP_REMOVED lines=19> */
[----:B------:R-:W-:-:S05]  /*0d40*/  VIADD R17, R17, 0x10 ;  /* 0x0000001011117836 */ /* 0x000fca0000000000 */
[----:B------:R-:W-:Y:S02]  /*0d50*/  ISETP.NE.AND P1, PT, R17, 0x20, PT ;  /* 0x000000201100780c */ /* 0x000fe40003f25270 */
[----:B------:R-:W-:-:S04]  /*0d60*/  @P5 LOP3.LUT R5, R5, R20, RZ, 0x3c, !PT ;  /* 0x0000001405055212 */ /* 0x000fc800078e3cff */
[----:B------:R-:W-:Y:S02]  /*0d70*/  @P6 LOP3.LUT R5, R5, R24, RZ, 0x3c, !PT ;  /* 0x0000001805056212 */ /* 0x000fe400078e3cff */
[----:B------:R-:W-:Y:S02]  /*0d80*/  @P0 LOP3.LUT R14, R14, R27, RZ, 0x3c, !PT ;  /* 0x0000001b0e0e0212 */ /* 0x000fe400078e3cff */
[----:B------:R-:W-:Y:S02]  /*0d90*/  @P0 LOP3.LUT R5, R5, R28, RZ, 0x3c, !PT ;  /* 0x0000001c05050212 */ /* 0x000fe400078e3cff */
[----:B--2---:R-:W-:Y:S02]  /*0da0*/  @P6 LOP3.LUT R6, R6, R19, RZ, 0x3c, !PT ;  /* 0x0000001306066212 */ /* 0x004fe400078e3cff */
[----:B---3--:R-:W-:Y:S02]  /*0db0*/  @P6 LOP3.LUT R7, R7, R22, RZ, 0x3c, !PT ;  /* 0x0000001607076212 */ /* 0x008fe400078e3cff */
[----:B----4-:R-:W-:-:S02]  /*0dc0*/  @P6 LOP3.LUT R4, R4, R21, RZ, 0x3c, !PT ;  /* 0x0000001504046212 */ /* 0x010fc400078e3cff */
[----:B------:R-:W-:Y:S02]  /*0dd0*/  @P0 LOP3.LUT R7, R7, R26, RZ, 0x3c, !PT ;  /* 0x0000001a07070212 */ /* 0x000fe400078e3cff */
[----:B------:R-:W-:Y:S02]  /*0de0*/  @P0 LOP3.LUT R6, R6, R23, RZ, 0x3c, !PT ;  /* 0x0000001706060212 */ /* 0x000fe400078e3cff */
[----:B------:R-:W-:Y:S01]  /*0df0*/  @P0 LOP3.LUT R4, R4, R25, RZ, 0x3c, !PT ;  /* 0x0000001904040212 */ /* 0x000fe200078e3cff */
[----:B------:R-:W-:Y:S06]  /*0e00*/  @P1 BRA `(.L_x_4) ;  /* 0xfffffff400481947 */ /* 0x000fec000383ffff */
[----:B------:R-:W-:-:S05]  /*0e10*/  VIADD R15, R15, 0x1 ;  /* 0x000000010f0f7836 */ /* 0x000fca0000000000 */
[----:B------:R-:W-:-:S13]  /*0e20*/  ISETP.NE.AND P0, PT, R15, 0x5, PT ;  /* 0x000000050f00780c */ /* 0x000fda0003f05270 */
[----:B------:R-:W-:Y:S05]  /*0e30*/  @P0 BRA `(.L_x_5) ;  /* 0xfffffff400240947 */ /* 0x000fea000383ffff */
[----:B------:R-:W0:Y:S01]  /*0e40*/  S2R R15, SR_TID.X ;  /* 0x00000000000f7919 */ /* 0x000e220000002100 */
[----:B------:R-:W0:Y:S01]  /*0e50*/  LDC.64 R10, c[0x0][0x380] ;  /* 0x0000e000ff0a7b82 */ /* 0x000e220000000a00 */
[----:B------:R-:W-:Y:S02]  /*0e60*/  VIADD R12, R12, 0x1 ;  /* 0x000000010c0c7836 */ /* 0x000fe40000000000 */
[----:B0-----:R-:W-:Y:S01]  /*0e70*/  IMAD.WIDE.U32 R10, R15, 0x30, R10 ;  /* 0x000000300f0a7825 */ /* 0x001fe200078e000a */
[----:B------:R-:W-:-:S04]  /*0e80*/  LOP3.LUT R15, R0, 0x3, RZ, 0xc0, !PT ;  /* 0x00000003000f7812 */ /* 0x000fc800078ec0ff */
[----:B------:R0:W-:Y:S01]  /*0e90*/  STG.E desc[UR4][R10.64+0x4], R14 ;  /* 0x0000040e0a007986 */ /* 0x0001e2000c101904 */
[----:B------:R-:W-:-:S03]  /*0ea0*/  ISETP.GE.U32.AND P0, PT, R12, R15, PT ;  /* 0x0000000f0c00720c */ /* 0x000fc60003f06070 */
[----:B------:R0:W-:Y:S04]  /*0eb0*/  STG.E.64 desc[UR4][R10.64+0x8], R6 ;  /* 0x000008060a007986 */ /* 0x0001e8000c101b04 */
[----:B------:R0:W-:Y:S06]  /*0ec0*/  STG.E.64 desc[UR4][R10.64+0x10], R4 ;  /* 0x000010040a007986 */ /* 0x0001ec000c101b04 */
[----:B------:R-:W-:Y:S05]  /*0ed0*/  @!P0 BRA `(.L_x_6) ;  /* 0xfffffff000f08947 */ /* 0x000fea000383ffff */
.L_x_3:
[----:B------:R-:W-:Y:S05]  /*0ee0*/  BSYNC.RECONVERGENT B1 ;  /* 0x0000000000017941 */ /* 0x000fea0003800200 */
.L_x_2:
[C---:B------:R-:W-:Y:S01]  /*0ef0*/  ISETP.GT.U32.AND P0, PT, R0.reuse, 0x3, PT ;  /* 0x000000030000780c */ /* 0x040fe20003f04070 */
[----:B------:R-:W-:Y:S01]  /*0f00*/  VIADD R3, R3, 0x1 ;  /* 0x0000000103037836 */ /* 0x000fe20000000000 */
[--C-:B------:R-:W-:Y:S02]  /*0f10*/  SHF.R.U64 R0, R0, 0x2, R13.reuse ;  /* 0x0000000200007819 */ /* 0x100fe4000000120d */
[----:B------:R-:W-:Y:S02]  /*0f20*/  ISETP.GT.U32.AND.EX P0, PT, R13, RZ, PT, P0 ;  /* 0x000000ff0d00720c */ /* 0x000fe40003f04100 */
[----:B------:R-:W-:-:S11]  /*0f30*/  SHF.R.U32.HI R13, RZ, 0x2, R13 ;  /* 0x00000002ff0d7819 */ /* 0x000fd6000001160d */
[----:B------:R-:W-:Y:S05]  /*0f40*/  @P0 BRA `(.L_x_7) ;  /* 0xfffffff000b40947 */ /* 0x000fea000383ffff */
.L_x_1:
[----:B------:R-:W-:Y:S05]  /*0f50*/  BSYNC.RECONVERGENT B0 ;  /* 0x0000000000007941 */ /* 0x000fea0003800200 */
.L_x_0:
[----:B------:R-:W-:Y:S01]  /*0f60*/  SHF.R.U32.HI R3, RZ, 0x2, R14 ;  /* 0x00000002ff037819 */ /* 0x000fe2000001160e */
[----:B------:R-:W-:Y:S01]  /*0f70*/  IMAD.SHL.U32 R0, R5, 0x10, RZ ;  /* 0x0000001005007824 */ /* 0x000fe200078e00ff */
[----:B0-----:R-:W0:Y:S01]  /*0f80*/  S2R R16, SR_TID.X ;  /* 0x0000000000107919 */ /* 0x001e220000002100 */
[----:B------:R-:W0:Y:S01]  /*0f90*/  LDC.64 R12, c[0x0][0x380] ;  /* 0x0000e000ff0c7b82 */ /* 0x000e220000000a00 */
[----:B------:R-:W-:Y:S01]  /*0fa0*/  LOP3.LUT R3, R3, R14, RZ, 0x3c, !PT ;  /* 0x0000000e03037212 */ /* 0x000fe200078e3cff */
[----:B------:R-:W-:Y:S01]  /*0fb0*/  IMAD.MOV.U32 R14, RZ, RZ, R7 ;  /* 0x000000ffff0e7224 */ /* 0x000fe200078e0007 */
[----:B------:R-:W-:Y:S01]  /*0fc0*/  MOV R19, 0x0 ;  /* 0x0000000000137802 */ /* 0x000fe20000000f00 */
[----:B------:R-:W-:Y:S01]  /*0fd0*/  IMAD.MOV.U32 R15, RZ, RZ, R4 ;  /* 0x000000ffff0f7224 */ /* 0x000fe200078e0004 */
[----:B------:R-:W1:Y:S01]  /*0fe0*/  LDCU.64 UR6, c[0x4][0x48] ;  /* 0x01000900ff0677ac */ /* 0x000e620008000a00 */
[----:B------:R-:W-:Y:S02]  /*0ff0*/  IMAD.SHL.U32 R8, R3, 0x2, RZ ;  /* 0x0000000203087824 */ /* 0x000fe400078e00ff */
[----:B------:R2:W3:Y:S01]  /*1000*/  LDC.64 R10, c[0x4][R19] ;  /* 0x01000000130a7b82 */ /* 0x0004e20000000a00 */
[----:B------:R-:W-:-:S02]  /*1010*/  IMAD.MOV.U32 R7, RZ, RZ, R6 ;  /* 0x000000ffff077224 */ /* 0x000fc400078e0006 */
[----:B------:R-:W-:Y:S01]  /*1020*/  LOP3.LUT R0, R3, R8, R0, 0x96, !PT ;  /* 0x0000000803007212 */ /* 0x000fe200078e9600 */
[----:B------:R-:W-:Y:S02]  /*1030*/  IMAD.MOV.U32 R3, RZ, RZ, 0x2f800000 ;  /* 0x2f800000ff037424 */ /* 0x000fe400078e00ff */
[----:B------:R-:W-:Y:S01]  /*1040*/  IMAD.MOV.U32 R8, RZ, RZ, R5 ;  /* 0x000000ffff087224 */ /* 0x000fe200078e0005 */
[----:B------:R-:W-:Y:S01]  /*1050*/  LOP3.LUT R9, R0, R5, RZ, 0x3c, !PT ;  /* 0x0000000500097212 */ /* 0x000fe200078e3cff */
[----:B------:R-:W-:-:S04]  /*1060*/  IMAD.MOV.U32 R6, RZ, RZ, 0x319e49d4 ;  /* 0x319e49d4ff067424 */ /* 0x000fc800078e00ff */
[----:B------:R-:W-:Y:S02]  /*1070*/  VIADD R0, R9, 0x319e49d4 ;  /* 0x319e49d409007836 */ /* 0x000fe40000000000 */
[----:B-1----:R-:W-:-:S03]  /*1080*/  IMAD.U32 R4, RZ, RZ, UR6 ;  /* 0x00000006ff047e24 */ /* 0x002fc6000f8e00ff */
[----:B------:R-:W-:Y:S01]  /*1090*/  I2FP.F32.U32 R0, R0 ;  /* 0x0000000000007245 */ /* 0x000fe20000201000 */
[----:B------:R-:W-:-:S04]  /*10a0*/  IMAD.U32 R5, RZ, RZ, UR7 ;  /* 0x00000007ff057e24 */ /* 0x000fc8000f8e00ff */
[----:B------:R-:W-:Y:S01]  /*10b0*/  FFMA R0, R0, R3, 1.1641532182693481445e-10 ;  /* 0x2f00000000007423 */ /* 0x000fe20000000003 */
[----:B0-----:R-:W-:-:S04]  /*10c0*/  IMAD.WIDE.U32 R12, R16, 0x30, R12 ;  /* 0x00000030100c7825 */ /* 0x001fc800078e000c */
[----:B------:R-:W-:Y:S01]  /*10d0*/  FMUL R0, R0, 1000 ;  /* 0x447a000000007820 */ /* 0x000fe20000400000 */
[----:B------:R-:W-:Y:S03]  /*10e0*/  STG.E.64 desc[UR4][R12.64+0x8], R14 ;  /* 0x0000080e0c007986 */ /* 0x000fe6000c101b04 */
[----:B------:R-:W0:Y:S01]  /*10f0*/  F2I.TRUNC.NTZ R17, R0 ;  /* 0x0000000000117305 */ /* 0x000e22000020f100 */
[----:B------:R-:W-:Y:S04]  /*1100*/  STG.E.64 desc[UR4][R12.64+0x18], RZ ;  /* 0x000018ff0c007986 */ /* 0x000fe8000c101b04 */
[----:B------:R-:W-:Y:S04]  /*1110*/  STG.E desc[UR4][R12.64+0x20], RZ ;  /* 0x000020ff0c007986 */ /* 0x000fe8000c101904 */
[----:B------:R-:W-:Y:S04]  /*1120*/  STG.E.64 desc[UR4][R12.64+0x28], RZ ;  /* 0x000028ff0c007986 */ /* 0x000fe8000c101b04 */
[----:B------:R-:W-:Y:S04]  /*1130*/  STG.E.64 desc[UR4][R12.64+0x10], R8 ;  /* 0x000010080c007986 */ /* 0x000fe8000c101b04 */
[----:B0-----:R-:W-:Y:S04]  /*1140*/  STL.64 [R1], R16 ;  /* 0x0000001001007387 */ /* 0x001fe80000100a00 */
[----:B------:R0:W-:Y:S02]  /*1150*/  STG.E.64 desc[UR4][R12.64], R6 ;  /* 0x000000060c007986 */ /* 0x0001e4000c101b04 */
[----:B0-----:R-:W-:-:S02]  /*1160*/  IMAD.MOV.U32 R6, RZ, RZ, R2 ;  /* 0x000000ffff067224 */ /* 0x001fc400078e0002 */
[----:B--23--:R-:W-:-:S07]  /*1170*/  IMAD.MOV.U32 R7, RZ, RZ, R18 ;  /* 0x000000ffff077224 */ /* 0x00cfce00078e0012 */
[----:B------:R-:W-:-:S07]  /*1180*/  LEPC R20, `(.L_x_8) ;  /* 0x000000001014794e */ /* 0x000fce0000000000 */
[----:B------:R-:W-:Y:S05]  /*1190*/  CALL.ABS.NOINC R10 ;  /* 0x000000000a007343 */ /* 0x000fea0003c00000 */
.L_x_8:
[----:B------:R-:W-:Y:S01]  /*11a0*/  VIADD R12, R16, 0xffffffff ;  /* 0xffffffff100c7836 */ /* 0x000fe20000000000 */
[----:B------:R-:W-:-:S04]  /*11b0*/  UMOV UR4, 0xffffffff ;  /* 0xffffffff00047882 */ /* 0x000fc80000000000 */
[----:B------:R-:W-:Y:S01]  /*11c0*/  LOP3.LUT R12, R12, 0x1f, RZ, 0xc0, !PT ;  /* 0x0000001f0c0c7812 */ /* 0x000fe200078ec0ff */
[----:B------:R-:W-:Y:S06]  /*11d0*/  BRA.DIV UR4, `(.L_x_9) ;  /* 0x00000002043c7947 */ /* 0x000fec000b800000 */
[----:B------:R0:W1:Y:S02]  /*11e0*/  SHFL.IDX PT, R21, R17, R12, 0x1f ;  /* 0x00001f0c11157589 */ /* 0x00006400000e0000 */
.L_x_13:
[----:B------:R-:W-:Y:S01]  /*11f0*/  UMOV UR4, 0xffffffff ;  /* 0xffffffff00047882 */ /* 0x000fe20000000000 */
[----:B------:R-:W-:Y:S02]  /*1200*/  IMAD.MOV.U32 R20, RZ, RZ, R16 ;  /* 0x000000ffff147224 */ /* 0x000fe400078e0010 */
[----:B------:R-:W-:Y:S05]  /*1210*/  BRA.DIV UR4, `(.L_x_10) ;  /* 0x00000002044c7947 */ /* 0x000fea000b800000 */
.L_x_16:
[----:B------:R2:W-:Y:S01]  /*1220*/  STL [R1+0x8], R17 ;  /* 0x0000081101007387 */ /* 0x0005e20000100800 */
[----:B------:R2:W3:Y:S01]  /*1230*/  LDC.64 R8, c[0x4][R19] ;  /* 0x0100000013087b82 */ /* 0x0004e20000000a00 */
[----:B------:R-:W4:Y:S01]  /*1240*/  LDCU.64 UR4, c[0x4][0x50] ;  /* 0x01000a00ff0477ac */ /* 0x000f220008000a00 */
[----:B------:R-:W-:Y:S01]  /*1250*/  IMAD.MOV.U32 R6, RZ, RZ, R2 ;  /* 0x000000ffff067224 */ /* 0x000fe200078e0002 */
[----:B-1----:R2:W-:Y:S01]  /*1260*/  STL.64 [R1], R20 ;  /* 0x0000001401007387 */ /* 0x0025e20000100a00 */
[----:B------:R-:W-:Y:S02]  /*1270*/  IMAD.MOV.U32 R7, RZ, RZ, R18 ;  /* 0x000000ffff077224 */ /* 0x000fe400078e0012 */
[----:B----4-:R-:W-:Y:S02]  /*1280*/  IMAD.U32 R4, RZ, RZ, UR4 ;  /* 0x00000004ff047e24 */ /* 0x010fe4000f8e00ff */
[----:B--2---:R-:W-:-:S07]  /*1290*/  IMAD.U32 R5, RZ, RZ, UR5 ;  /* 0x00000005ff057e24 */ /* 0x004fce000f8e00ff */
[----:B------:R-:W-:-:S07]  /*12a0*/  LEPC R20, `(.L_x_11) ;  /* 0x000000001014794e */ /* 0x000fce0000000000 */
[----:B0--3--:R-:W-:Y:S05]  /*12b0*/  CALL.ABS.NOINC R8 ;  /* 0x0000000008007343 */ /* 0x009fea0003c00000 */
.L_x_11:
[----:B------:R-:W-:Y:S05]  /*12c0*/  EXIT ;  /* 0x000000000000794d */ /* 0x000fea0003800000 */
.L_x_9:
[----:B------:R-:W-:Y:S02]  /*12d0*/  IMAD.MOV.U32 R13, RZ, RZ, R17 ;  /* 0x000000ffff0d7224 */ /* 0x000fe400078e0011 */
[----:B------:R-:W-:Y:S02]  /*12e0*/  IMAD.MOV.U32 R11, RZ, RZ, 0x1f ;  /* 0x0000001fff0b7424 */ /* 0x000fe400078e00ff */
[----:B------:R-:W-:-:S07]  /*12f0*/  IMAD.MOV.U32 R15, RZ, RZ, -0x1 ;  /* 0xffffffffff0f7424 */ /* 0x000fce00078e00ff */
[----:B------:R-:W-:Y:S05]  /*1300*/  WARPSYNC.COLLECTIVE R15, `(.L_x_12) ;  /* 0x000000000f087348 */ /* 0x000fea0003c00000 */
[----:B------:R0:W1:Y:S02]  /*1310*/  SHFL.IDX P6, R14, R13, R12, R11 ;  /* 0x0000000c0d0e7389 */ /* 0x00006400000c000b */
[----:B01----:R-:W-:Y:S05]  /*1320*/  ENDCOLLECTIVE ;  /* 0x000000000000791b */ /* 0x003fea0003800000 */
.L_x_12:
[----:B------:R-:W-:Y:S01]  /*1330*/  IMAD.MOV.U32 R21, RZ, RZ, R14 ;  /* 0x000000ffff157224 */ /* 0x000fe200078e000e */
[----:B------:R-:W-:Y:S06]  /*1340*/  BRA `(.L_x_13) ;  /* 0xfffffffc00a87947 */ /* 0x000fec000383ffff */
.L_x_10:
[----:B------:R-:W-:Y:S01]  /*1350*/  BSSY B0, `(.L_x_14) ;  /* 0x0000008000007945 */ /* 0x000fe20003800000 */
[----:B------:R-:W-:Y:S02]  /*1360*/  IMAD.MOV.U32 R13, RZ, RZ, R16 ;  /* 0x000000ffff0d7224 */ /* 0x000fe400078e0010 */
[----:B0-----:R-:W-:Y:S02]  /*1370*/  IMAD.MOV.U32 R12, RZ, RZ, RZ ;  /* 0x000000ffff0c7224 */ /* 0x001fe400078e00ff */
[----:B------:R-:W-:Y:S02]  /*1380*/  IMAD.MOV.U32 R11, RZ, RZ, 0x1f ;  /* 0x0000001fff0b7424 */ /* 0x000fe400078e00ff */
[----:B------:R-:W-:-:S07]  /*1390*/  IMAD.MOV.U32 R15, RZ, RZ, -0x1 ;  /* 0xffffffffff0f7424 */ /* 0x000fce00078e00ff */
[----:B-1----:R-:W-:Y:S05]  /*13a0*/  WARPSYNC.COLLECTIVE R15, `(.L_x_15) ;  /* 0x000000000f087348 */ /* 0x002fea0003c00000 */
[----:B------:R0:W2:Y:S02]  /*13b0*/  SHFL.IDX P6, R14, R13, R12, R11 ;  /* 0x0000000c0d0e7389 */ /* 0x0000a400000c000b */
[----:B012---:R-:W-:Y:S05]  /*13c0*/  ENDCOLLECTIVE ;  /* 0x000000000000791b */ /* 0x007fea0003800000 */
.L_x_15:
[----:B------:R-:W-:Y:S05]  /*13d0*/  BSYNC B0 ;  /* 0x0000000000007941 */ /* 0x000fea0003800000 */
.L_x_14:
[----:B------:R-:W-:Y:S05]  /*13e0*/  BRA `(.L_x_16) ;  /* 0xfffffffc008c7947 */ /* 0x000fea000383ffff */
.L_x_17:
[----:B------:R-:W-:-:S00]  /*13f0*/  BRA `(.L_x_17) ;  /* 0xfffffffc00fc7947 */ /* 0x000fc0000383ffff */
[----:B------:R-:W-:-:S00]  /*1400*/  NOP ;  /* 0x0000000000007918 */ /* 0x000fc00000000000 */
[----:B------:R-:W-:-:S00]  /*1410*/  NOP ;  /* 0x0000000000007918 */ /* 0x000fc00000000000 */
[----:B------:R-:W-:-:S00]  /*1420*/  NOP ;  /* 0x0000000000007918 */ /* 0x000fc00000000000 */
[----:B------:R-:W-:-:S00]  /*1430*/  NOP ;  /* 0x0000000000007918 */ /* 0x000fc00000000000 */
[----:B------:R-:W-:-:S00]  /*1440*/  NOP ;  /* 0x0000000000007918 */ /* 0x000fc00000000000 */
[----:B------:R-:W-:-:S00]  /*1450*/  NOP ;  /* 0x0000000000007918 */ /* 0x000fc00000000000 */
[----:B------:R-:W-:-:S00]  /*1460*/  NOP ;  /* 0x0000000000007918 */ /* 0x000fc00000000000 */
[----:B------:R-:W-:-:S00]  /*1470*/  NOP ;  /* 0x0000000000007918 */ /* 0x000fc00000000000 */
.L_x_18:


//--------------------- .nv.global.init           --------------------------
	.section	.nv.global.init,"aw",@progbits
	.align	4
.nv.global.init:
	.type		mrg32k3aM1SubSeq,@object
	.size		mrg32k3aM1SubSeq,(mrg32k3aM2SubSeq - mrg32k3aM1SubSeq)
mrg32k3aM1SubSeq:
        /*0000*/ 	.byte	0x0b, 0xcc, 0xee, 0x04, 0x73, 0x29, 0x8b, 0x6f, 0xf6, 0x53, 0x03, 0xf6, 0x23, 0xf6, 0xea, 0xda
        /* <DEDUP_REMOVED lines=125> */
	.type		mrg32k3aM2SubSeq,@object
	.size		mrg32k3aM2SubSeq,(mrg32k3aM1 - mrg32k3aM2SubSeq)
mrg32k3aM2SubSeq:
        /* <DEDUP_REMOVED lines=126> */
	.type		mrg32k3aM1,@object
	.size		mrg32k3aM1,(mrg32k3aM1Seq - mrg32k3aM1)
mrg32k3aM1:
        /* <DEDUP_REMOVED lines=144> */
	.type		mrg32k3aM1Seq,@object
	.size		mrg32k3aM1Seq,(mrg32k3aM2 - mrg32k3aM1Seq)
mrg32k3aM1Seq:
        /* <DEDUP_REMOVED lines=144> */
	.type		mrg32k3aM2,@object
	.size		mrg32k3aM2,(mrg32k3aM2Seq - mrg32k3aM2)
mrg32k3aM2:
        /* <DEDUP_REMOVED lines=144> */
	.type		mrg32k3aM2Seq,@object
	.size		mrg32k3aM2Seq,(precalc_xorwow_matrix - mrg32k3aM2Seq)
mrg32k3aM2Seq:
        /* <DEDUP_REMOVED lines=144> */
	.type		precalc_xorwow_matrix,@object
	.size		precalc_xorwow_matrix,(precalc_xorwow_offset_matrix - precalc_xorwow_matrix)
precalc_xorwow_matrix:
        /* <DEDUP_REMOVED lines=6400> */
	.type		precalc_xorwow_offset_matrix,@object
	.size		precalc_xorwow_offset_matrix,($str - precalc_xorwow_offset_matrix)
precalc_xorwow_offset_matrix:
        /* <DEDUP_REMOVED lines=6400> */
	.type		$str,@object
	.size		$str,($str$1 - $str)
$str:
        /*353c0*/ 	.byte	0x54, 0x68, 0x72, 0x65, 0x61, 0x64, 0x20, 0x25, 0x64, 0x20, 0x68, 0x61, 0x73, 0x20, 0x76, 0x61
        /*353d0*/ 	.byte	0x6c, 0x75, 0x65, 0x20, 0x25, 0x64, 0x0a, 0x00
	.type		$str$1,@object
	.size		$str$1,(.L_10 - $str$1)
$str$1:
        /*353d8*/ 	.byte	0x54, 0x68, 0x72, 0x65, 0x61, 0x64, 0x20, 0x25, 0x64, 0x2c, 0x20, 0x4e, 0x65, 0x77, 0x20, 0x56
        /*353e8*/ 	.byte	0x61, 0x6c, 0x75, 0x65, 0x20, 0x25, 0x64, 0x20, 0x4f, 0x6c, 0x64, 0x20, 0x56, 0x61, 0x6c, 0x75
        /*353f8*/ 	.byte	0x65, 0x20, 0x25, 0x64, 0x0a, 0x00
.L_10:


//--------------------- .nv.shared.reserved.0     --------------------------
	.section	.nv.shared.reserved.0,"aw",@nobits
	.weak		__nv_reservedSMEM_offset_0_alias
	.size		__nv_reservedSMEM_offset_0_alias, 0, 64
	.other		__nv_reservedSMEM_offset_0_alias,@"STO_CUDA_RESERVED_SHARED STV_DEFAULT"
__nv_reservedSMEM_offset_0_alias:
	.zero		0
	.zero		64


//--------------------- .nv.constant0._Z14__lane_min_intP17curandStateXORWOW --------------------------
	.section	.nv.constant0._Z14__lane_min_intP17curandStateXORWOW,"a",@progbits
	.sectionflags	@""
	.align	4
.nv.constant0._Z14__lane_min_intP17curandStateXORWOW:
	.zero		904


//--------------------- SYMBOLS --------------------------

	.type		.nv.reservedSmem.offset0,@object
	.size		.nv.reservedSmem.offset0,0x4
	.type		vprintf,@function
